//
// Generated by NVIDIA NVVM Compiler
//
// Compiler Build ID: CL-36424714
// Cuda compilation tools, release 13.0, V13.0.88
// Based on NVVM 20.0.0
//

.version 9.0
.target sm_100
.address_size 64

	// .globl	_Z8sumRandCPiS_iii
.global .align 4 .u32 mini;

.visible .entry _Z8sumRandCPiS_iii(
	.param .u64 .ptr .align 1 _Z8sumRandCPiS_iii_param_0,
	.param .u64 .ptr .align 1 _Z8sumRandCPiS_iii_param_1,
	.param .u32 _Z8sumRandCPiS_iii_param_2,
	.param .u32 _Z8sumRandCPiS_iii_param_3,
	.param .u32 _Z8sumRandCPiS_iii_param_4
)
{
	.reg .pred 	%p<4>;
	.reg .b32 	%r<31>;
	.reg .b64 	%rd<15>;

	ld.param.u64 	%rd4, [_Z8sumRandCPiS_iii_param_1];
	ld.param.u32 	%r7, [_Z8sumRandCPiS_iii_param_2];
	ld.param.u32 	%r8, [_Z8sumRandCPiS_iii_param_3];
	ld.param.u32 	%r9, [_Z8sumRandCPiS_iii_param_4];
	mov.u32 	%r10, %ctaid.x;
	mov.u32 	%r11, %ntid.y;
	mov.u32 	%r12, %tid.y;
	mad.lo.s32 	%r13, %r10, %r11, %r12;
	mov.u32 	%r14, %ntid.x;
	mov.u32 	%r15, %tid.x;
	mad.lo.s32 	%r16, %r13, %r14, %r15;
	cvt.u64.u32 	%rd1, %r16;
	mul.lo.s32 	%r1, %r8, %r7;
	div.s32 	%r17, %r1, %r9;
	cvt.s64.s32 	%rd5, %r17;
	setp.ge.u64 	%p1, %rd1, %rd5;
	@%p1 bra 	$L__BB0_4;
	cvt.u32.u64 	%r18, %rd1;
	mul.lo.s32 	%r30, %r9, %r18;
	cvt.s64.s32 	%rd6, %r30;
	cvt.s64.s32 	%rd7, %r9;
	mad.lo.s64 	%rd2, %rd7, %rd1, %rd7;
	setp.le.u64 	%p2, %rd2, %rd6;
	@%p2 bra 	$L__BB0_4;
	cvta.to.global.u64 	%rd3, %rd4;
	add.s32 	%r3, %r8, 1;
	add.s32 	%r4, %r1, %r7;
$L__BB0_3:
	div.s32 	%r19, %r30, %r8;
	mul.lo.s32 	%r20, %r19, %r8;
	sub.s32 	%r21, %r30, %r20;
	mul.lo.s32 	%r22, %r19, %r3;
	add.s32 	%r23, %r22, %r8;
	mul.wide.s32 	%rd8, %r23, 4;
	add.s64 	%rd9, %rd3, %rd8;
	add.s32 	%r24, %r22, %r21;
	mul.wide.s32 	%rd10, %r24, 4;
	add.s64 	%rd11, %rd3, %rd10;
	ld.global.u32 	%r25, [%rd11];
	atom.global.add.u32 	%r26, [%rd9], %r25;
	add.s32 	%r27, %r21, %r4;
	mul.wide.s32 	%rd12, %r27, 4;
	add.s64 	%rd13, %rd3, %rd12;
	ld.global.u32 	%r28, [%rd11];
	atom.global.add.u32 	%r29, [%rd13], %r28;
	add.s32 	%r30, %r30, 1;
	cvt.s64.s32 	%rd14, %r30;
	setp.gt.u64 	%p3, %rd2, %rd14;
	@%p3 bra 	$L__BB0_3;
$L__BB0_4:
	ret;

}
	// .globl	_Z7findMinPiS_iii
.visible .entry _Z7findMinPiS_iii(
	.param .u64 .ptr .align 1 _Z7findMinPiS_iii_param_0,
	.param .u64 .ptr .align 1 _Z7findMinPiS_iii_param_1,
	.param .u32 _Z7findMinPiS_iii_param_2,
	.param .u32 _Z7findMinPiS_iii_param_3,
	.param .u32 _Z7findMinPiS_iii_param_4
)
{
	.reg .pred 	%p<4>;
	.reg .b32 	%r<18>;
	.reg .b64 	%rd<17>;

	ld.param.u64 	%rd3, [_Z7findMinPiS_iii_param_1];
	ld.param.u32 	%r1, [_Z7findMinPiS_iii_param_2];
	ld.param.u32 	%r2, [_Z7findMinPiS_iii_param_3];
	cvta.to.global.u64 	%rd1, %rd3;
	mov.u32 	%r3, %ctaid.x;
	mov.u32 	%r4, %ntid.y;
	mov.u32 	%r5, %tid.y;
	mad.lo.s32 	%r6, %r3, %r4, %r5;
	mov.u32 	%r7, %ntid.x;
	mov.u32 	%r8, %tid.x;
	mad.lo.s32 	%r9, %r6, %r7, %r8;
	cvt.u64.u32 	%rd2, %r9;
	setp.ne.s32 	%p1, %r9, 0;
	@%p1 bra 	$L__BB1_2;
	mul.wide.s32 	%rd4, %r2, 4;
	add.s64 	%rd5, %rd1, %rd4;
	ld.global.u32 	%r10, [%rd5];
	st.global.u32 	[mini], %r10;
$L__BB1_2:
	add.s32 	%r11, %r2, %r1;
	cvt.s64.s32 	%rd6, %r11;
	setp.ge.u64 	%p2, %rd2, %rd6;
	@%p2 bra 	$L__BB1_6;
	cvt.s64.s32 	%rd7, %r1;
	setp.ge.u64 	%p3, %rd2, %rd7;
	@%p3 bra 	$L__BB1_5;
	add.s32 	%r15, %r2, 1;
	cvt.s64.s32 	%rd12, %r15;
	cvt.s64.s32 	%rd13, %r2;
	mad.lo.s64 	%rd14, %rd12, %rd2, %rd13;
	shl.b64 	%rd15, %rd14, 2;
	add.s64 	%rd16, %rd1, %rd15;
	ld.global.u32 	%r16, [%rd16];
	atom.global.min.s32 	%r17, [mini], %r16;
	bra.uni 	$L__BB1_6;
$L__BB1_5:
	mul.lo.s32 	%r12, %r2, %r1;
	cvt.s64.s32 	%rd8, %r12;
	add.s64 	%rd9, %rd8, %rd2;
	shl.b64 	%rd10, %rd9, 2;
	add.s64 	%rd11, %rd1, %rd10;
	ld.global.u32 	%r13, [%rd11];
	atom.global.min.s32 	%r14, [mini], %r13;
$L__BB1_6:
	ret;

}
	// .globl	_Z9updateMinPiS_iii
.visible .entry _Z9updateMinPiS_iii(
	.param .u64 .ptr .align 1 _Z9updateMinPiS_iii_param_0,
	.param .u64 .ptr .align 1 _Z9updateMinPiS_iii_param_1,
	.param .u32 _Z9updateMinPiS_iii_param_2,
	.param .u32 _Z9updateMinPiS_iii_param_3,
	.param .u32 _Z9updateMinPiS_iii_param_4
)
{
	.reg .pred 	%p<5>;
	.reg .b32 	%r<29>;
	.reg .b64 	%rd<13>;

	ld.param.u64 	%rd4, [_Z9updateMinPiS_iii_param_1];
	ld.param.u32 	%r5, [_Z9updateMinPiS_iii_param_2];
	ld.param.u32 	%r6, [_Z9updateMinPiS_iii_param_3];
	ld.param.u32 	%r7, [_Z9updateMinPiS_iii_param_4];
	cvta.to.global.u64 	%rd1, %rd4;
	mov.u32 	%r8, %ctaid.x;
	mov.u32 	%r9, %ntid.y;
	mov.u32 	%r10, %tid.y;
	mad.lo.s32 	%r11, %r8, %r9, %r10;
	mov.u32 	%r12, %ntid.x;
	mov.u32 	%r13, %tid.x;
	mad.lo.s32 	%r14, %r11, %r12, %r13;
	cvt.u64.u32 	%rd2, %r14;
	setp.ne.s32 	%p1, %r14, 0;
	@%p1 bra 	$L__BB2_2;
	ld.global.u32 	%r15, [mini];
	mad.lo.s32 	%r16, %r5, %r6, %r5;
	add.s32 	%r17, %r16, %r6;
	mul.wide.s32 	%rd5, %r17, 4;
	add.s64 	%rd6, %rd1, %rd5;
	st.global.u32 	[%rd6], %r15;
$L__BB2_2:
	mul.lo.s32 	%r18, %r6, %r5;
	div.s32 	%r19, %r18, %r7;
	cvt.s64.s32 	%rd7, %r19;
	setp.ge.u64 	%p2, %rd2, %rd7;
	@%p2 bra 	$L__BB2_6;
	cvt.u32.u64 	%r20, %rd2;
	mul.lo.s32 	%r28, %r7, %r20;
	cvt.s64.s32 	%rd8, %r28;
	cvt.s64.s32 	%rd9, %r7;
	mad.lo.s64 	%rd3, %rd9, %rd2, %rd9;
	setp.le.u64 	%p3, %rd3, %rd8;
	@%p3 bra 	$L__BB2_6;
	add.s32 	%r2, %r6, 1;
$L__BB2_5:
	div.s32 	%r21, %r28, %r6;
	mul.lo.s32 	%r22, %r21, %r6;
	sub.s32 	%r23, %r28, %r22;
	ld.global.u32 	%r24, [mini];
	mad.lo.s32 	%r25, %r21, %r2, %r23;
	mul.wide.s32 	%rd10, %r25, 4;
	add.s64 	%rd11, %rd1, %rd10;
	ld.global.u32 	%r26, [%rd11];
	add.s32 	%r27, %r26, %r24;
	st.global.u32 	[%rd11], %r27;
	add.s32 	%r28, %r28, 1;
	cvt.s64.s32 	%rd12, %r28;
	setp.gt.u64 	%p4, %rd3, %rd12;
	@%p4 bra 	$L__BB2_5;
$L__BB2_6:
	ret;

}


// ===== COMPILED SASS (sm_100) =====

	.target	sm_100

	.elftype	@"ET_EXEC"


//--------------------- .note.nv.tkinfo           --------------------------
	.section	.note.nv.tkinfo,"",@"SHT_NOTE"
	.sectionflags	@"SHF_NOTE_NV_TKINFO"
	.tkinfo
        /*0018*/ 	.word	0x00000002
        /*0030*/ 	.string	""
        /*0030*/ 	.string	"ptxas"
        /*0030*/ 	.string	"Cuda compilation tools, release 13.0, V13.0.88"
        /*0030*/ 	.string	"Build cuda_13.0.r13.0/compiler.36424714_0"
        /*0030*/ 	.string	"-arch sm_100 -m 64 "



//--------------------- .note.nv.cuinfo           --------------------------
	.section	.note.nv.cuinfo,"",@"SHT_NOTE"
	.sectionflags	@"SHF_NOTE_NV_CUINFO"
        /*0018*/ 	.short	0x0002
        /*001a*/ 	.short	0x0064
        /*001c*/ 	.short	0x0082
	.zero		2


//--------------------- .nv.info                  --------------------------
	.section	.nv.info,"",@"SHT_CUDA_INFO"
	.align	4


	//----- nvinfo : EIATTR_REGCOUNT
	.align		4
        /*0000*/ 	.byte	0x04, 0x2f
        /*0002*/ 	.short	(.L_2 - .L_1)
	.align		4
.L_1:
        /*0004*/ 	.word	index@(_Z8sumRandCPiS_iii)
        /*0008*/ 	.word	0x0000001a


	//----- nvinfo : EIATTR_FRAME_SIZE
	.align		4
.L_2:
        /*000c*/ 	.byte	0x04, 0x11
        /*000e*/ 	.short	(.L_4 - .L_3)
	.align		4
.L_3:
        /*0010*/ 	.word	index@(_Z8sumRandCPiS_iii)
        /*0014*/ 	.word	0x00000000


	//----- nvinfo : EIATTR_REGCOUNT
	.align		4
.L_4:
        /*0018*/ 	.byte	0x04, 0x2f
        /*001a*/ 	.short	(.L_6 - .L_5)
	.align		4
.L_5:
        /*001c*/ 	.word	index@(_Z7findMinPiS_iii)
        /*0020*/ 	.word	0x0000000c


	//----- nvinfo : EIATTR_FRAME_SIZE
	.align		4
.L_6:
        /*0024*/ 	.byte	0x04, 0x11
        /*0026*/ 	.short	(.L_8 - .L_7)
	.align		4
.L_7:
        /*0028*/ 	.word	index@(_Z7findMinPiS_iii)
        /*002c*/ 	.word	0x00000000


	//----- nvinfo : EIATTR_REGCOUNT
	.align		4
.L_8:
        /*0030*/ 	.byte	0x04, 0x2f
        /*0032*/ 	.short	(.L_10 - .L_9)
	.align		4
.L_9:
        /*0034*/ 	.word	index@(_Z9updateMinPiS_iii)
        /*0038*/ 	.word	0x00000016


	//----- nvinfo : EIATTR_FRAME_SIZE
	.align		4
.L_10:
        /*003c*/ 	.byte	0x04, 0x11
        /*003e*/ 	.short	(.L_12 - .L_11)
	.align		4
.L_11:
        /*0040*/ 	.word	index@(_Z9updateMinPiS_iii)
        /*0044*/ 	.word	0x00000000


	//----- nvinfo : EIATTR_MIN_STACK_SIZE
	.align		4
.L_12:
        /*0048*/ 	.byte	0x04, 0x12
        /*004a*/ 	.short	(.L_14 - .L_13)
	.align		4
.L_13:
        /*004c*/ 	.word	index@(_Z9updateMinPiS_iii)
        /*0050*/ 	.word	0x00000000


	//----- nvinfo : EIATTR_MIN_STACK_SIZE
	.align		4
.L_14:
        /*0054*/ 	.byte	0x04, 0x12
        /*0056*/ 	.short	(.L_16 - .L_15)
	.align		4
.L_15:
        /*0058*/ 	.word	index@(_Z7findMinPiS_iii)
        /*005c*/ 	.word	0x00000000


	//----- nvinfo : EIATTR_MIN_STACK_SIZE
	.align		4
.L_16:
        /*0060*/ 	.byte	0x04, 0x12
        /*0062*/ 	.short	(.L_18 - .L_17)
	.align		4
.L_17:
        /*0064*/ 	.word	index@(_Z8sumRandCPiS_iii)
        /*0068*/ 	.word	0x00000000
.L_18:


//--------------------- .nv.compat                --------------------------
	.section	.nv.compat,"",@"SHT_CUDA_COMPAT_INFO"
	.align	4
        /*0000*/ 	.byte	0x02, 0x09, 0x00, 0x00, 0x02, 0x02, 0x01, 0x00, 0x02, 0x05, 0x05, 0x00, 0x03, 0x07, 0x01, 0x01
        /*0010*/ 	.byte	0x02, 0x03, 0x00, 0x00, 0x02, 0x06, 0x01, 0x00, 0x04, 0x0b, 0x08, 0x00, 0x09, 0x00, 0x00, 0x00
        /*0020*/ 	.byte	0x00, 0x00, 0x00, 0x00


//--------------------- .nv.info._Z9updateMinPiS_iii --------------------------
	.section	.nv.info._Z9updateMinPiS_iii,"",@"SHT_CUDA_INFO"
	.sectionflags	@""
	.align	4


	//----- nvinfo : EIATTR_CUDA_API_VERSION
	.align		4
        /*0000*/ 	.byte	0x04, 0x37
        /*0002*/ 	.short	(.L_20 - .L_19)
.L_19:
        /*0004*/ 	.word	0x00000082


	//----- nvinfo : EIATTR_KPARAM_INFO
	.align		4
.L_20:
        /*0008*/ 	.byte	0x04, 0x17
        /*000a*/ 	.short	(.L_22 - .L_21)
.L_21:
        /*000c*/ 	.word	0x00000000
        /*0010*/ 	.short	0x0004
        /*0012*/ 	.short	0x0018
        /*0014*/ 	.byte	0x00, 0xf0, 0x11, 0x00


	//----- nvinfo : EIATTR_KPARAM_INFO
	.align		4
.L_22:
        /*0018*/ 	.byte	0x04, 0x17
        /*001a*/ 	.short	(.L_24 - .L_23)
.L_23:
        /*001c*/ 	.word	0x00000000
        /*0020*/ 	.short	0x0003
        /*0022*/ 	.short	0x0014
        /*0024*/ 	.byte	0x00, 0xf0, 0x11, 0x00


	//----- nvinfo : EIATTR_KPARAM_INFO
	.align		4
.L_24:
        /*0028*/ 	.byte	0x04, 0x17
        /*002a*/ 	.short	(.L_26 - .L_25)
.L_25:
        /*002c*/ 	.word	0x00000000
        /*0030*/ 	.short	0x0002
        /*0032*/ 	.short	0x0010
        /*0034*/ 	.byte	0x00, 0xf0, 0x11, 0x00


	//----- nvinfo : EIATTR_KPARAM_INFO
	.align		4
.L_26:
        /*0038*/ 	.byte	0x04, 0x17
        /*003a*/ 	.short	(.L_28 - .L_27)
.L_27:
        /*003c*/ 	.word	0x00000000
        /*0040*/ 	.short	0x0001
        /*0042*/ 	.short	0x0008
        /*0044*/ 	.byte	0x00, 0xf5, 0x21, 0x00


	//----- nvinfo : EIATTR_KPARAM_INFO
	.align		4
.L_28:
        /*0048*/ 	.byte	0x04, 0x17
        /*004a*/ 	.short	(.L_30 - .L_29)
.L_29:
        /*004c*/ 	.word	0x00000000
        /*0050*/ 	.short	0x0000
        /*0052*/ 	.short	0x0000
        /*0054*/ 	.byte	0x00, 0xf5, 0x21, 0x00


	//----- nvinfo : EIATTR_SPARSE_MMA_MASK
	.align		4
.L_30:
        /*0058*/ 	.byte	0x03, 0x50
        /*005a*/ 	.short	0x0000


	//----- nvinfo : EIATTR_MAXREG_COUNT
	.align		4
        /*005c*/ 	.byte	0x03, 0x1b
        /*005e*/ 	.short	0x00ff


	//----- nvinfo : EIATTR_MERCURY_ISA_VERSION
	.align		4
        /*0060*/ 	.byte	0x03, 0x5f
        /*0062*/ 	.short	0x0101


	//----- nvinfo : EIATTR_VRC_CTA_INIT_COUNT
	.align		4
        /*0064*/ 	.byte	0x02, 0x4a
	.zero		1
	.zero		1


	//----- nvinfo : EIATTR_EXIT_INSTR_OFFSETS
	.align		4
        /*0068*/ 	.byte	0x04, 0x1c
        /*006a*/ 	.short	(.L_32 - .L_31)


	//   ....[0]....
.L_31:
        /*006c*/ 	.word	0x000002e0


	//   ....[1]....
        /*0070*/ 	.word	0x00000370


	//   ....[2]....
        /*0074*/ 	.word	0x00000630


	//----- nvinfo : EIATTR_CRS_STACK_SIZE
	.align		4
.L_32:
        /*0078*/ 	.byte	0x04, 0x1e
        /*007a*/ 	.short	(.L_34 - .L_33)
.L_33:
        /*007c*/ 	.word	0x00000000


	//----- nvinfo : EIATTR_CBANK_PARAM_SIZE
	.align		4
.L_34:
        /*0080*/ 	.byte	0x03, 0x19
        /*0082*/ 	.short	0x001c


	//----- nvinfo : EIATTR_PARAM_CBANK
	.align		4
        /*0084*/ 	.byte	0x04, 0x0a
        /*0086*/ 	.short	(.L_36 - .L_35)
	.align		4
.L_35:
        /*0088*/ 	.word	index@(.nv.constant0._Z9updateMinPiS_iii)
        /*008c*/ 	.short	0x0380
        /*008e*/ 	.short	0x001c


	//----- nvinfo : EIATTR_SW_WAR
	.align		4
.L_36:
        /*0090*/ 	.byte	0x04, 0x36
        /*0092*/ 	.short	(.L_38 - .L_37)
.L_37:
        /*0094*/ 	.word	0x00000008
.L_38:


//--------------------- .nv.info._Z7findMinPiS_iii --------------------------
	.section	.nv.info._Z7findMinPiS_iii,"",@"SHT_CUDA_INFO"
	.sectionflags	@""
	.align	4


	//----- nvinfo : EIATTR_CUDA_API_VERSION
	.align		4
        /*0000*/ 	.byte	0x04, 0x37
        /*0002*/ 	.short	(.L_40 - .L_39)
.L_39:
        /*0004*/ 	.word	0x00000082


	//----- nvinfo : EIATTR_KPARAM_INFO
	.align		4
.L_40:
        /*0008*/ 	.byte	0x04, 0x17
        /*000a*/ 	.short	(.L_42 - .L_41)
.L_41:
        /*000c*/ 	.word	0x00000000
        /*0010*/ 	.short	0x0004
        /*0012*/ 	.short	0x0018
        /*0014*/ 	.byte	0x00, 0xf0, 0x11, 0x00


	//----- nvinfo : EIATTR_KPARAM_INFO
	.align		4
.L_42:
        /*0018*/ 	.byte	0x04, 0x17
        /*001a*/ 	.short	(.L_44 - .L_43)
.L_43:
        /*001c*/ 	.word	0x00000000
        /*0020*/ 	.short	0x0003
        /*0022*/ 	.short	0x0014
        /*0024*/ 	.byte	0x00, 0xf0, 0x11, 0x00


	//----- nvinfo : EIATTR_KPARAM_INFO
	.align		4
.L_44:
        /*0028*/ 	.byte	0x04, 0x17
        /*002a*/ 	.short	(.L_46 - .L_45)
.L_45:
        /*002c*/ 	.word	0x00000000
        /*0030*/ 	.short	0x0002
        /*0032*/ 	.short	0x0010
        /*0034*/ 	.byte	0x00, 0xf0, 0x11, 0x00


	//----- nvinfo : EIATTR_KPARAM_INFO
	.align		4
.L_46:
        /*0038*/ 	.byte	0x04, 0x17
        /*003a*/ 	.short	(.L_48 - .L_47)
.L_47:
        /*003c*/ 	.word	0x00000000
        /*0040*/ 	.short	0x0001
        /*0042*/ 	.short	0x0008
        /*0044*/ 	.byte	0x00, 0xf5, 0x21, 0x00


	//----- nvinfo : EIATTR_KPARAM_INFO
	.align		4
.L_48:
        /*0048*/ 	.byte	0x04, 0x17
        /*004a*/ 	.short	(.L_50 - .L_49)
.L_49:
        /*004c*/ 	.word	0x00000000
        /*0050*/ 	.short	0x0000
        /*0052*/ 	.short	0x0000
        /*0054*/ 	.byte	0x00, 0xf5, 0x21, 0x00


	//----- nvinfo : EIATTR_SPARSE_MMA_MASK
	.align		4
.L_50:
        /*0058*/ 	.byte	0x03, 0x50
        /*005a*/ 	.short	0x0000


	//----- nvinfo : EIATTR_MAXREG_COUNT
	.align		4
        /*005c*/ 	.byte	0x03, 0x1b
        /*005e*/ 	.short	0x00ff


	//----- nvinfo : EIATTR_MERCURY_ISA_VERSION
	.align		4
        /*0060*/ 	.byte	0x03, 0x5f
        /*0062*/ 	.short	0x0101


	//----- nvinfo : EIATTR_INT_WARP_WIDE_INSTR_OFFSETS
	.align		4
        /*0064*/ 	.byte	0x04, 0x31
        /*0066*/ 	.short	(.L_52 - .L_51)


	//   ....[0]....
.L_51:
        /*0068*/ 	.word	0x00000260


	//   ....[1]....
        /*006c*/ 	.word	0x000002a0


	//   ....[2]....
        /*0070*/ 	.word	0x00000360


	//   ....[3]....
        /*0074*/ 	.word	0x000003a0


	//----- nvinfo : EIATTR_VRC_CTA_INIT_COUNT
	.align		4
.L_52:
        /*0078*/ 	.byte	0x02, 0x4a
	.zero		1
	.zero		1


	//----- nvinfo : EIATTR_EXIT_INSTR_OFFSETS
	.align		4
        /*007c*/ 	.byte	0x04, 0x1c
        /*007e*/ 	.short	(.L_54 - .L_53)


	//   ....[0]....
.L_53:
        /*0080*/ 	.word	0x00000150


	//   ....[1]....
        /*0084*/ 	.word	0x000002d0


	//   ....[2]....
        /*0088*/ 	.word	0x000003d0


	//----- nvinfo : EIATTR_CRS_STACK_SIZE
	.align		4
.L_54:
        /*008c*/ 	.byte	0x04, 0x1e
        /*008e*/ 	.short	(.L_56 - .L_55)
.L_55:
        /*0090*/ 	.word	0x00000000


	//----- nvinfo : EIATTR_CBANK_PARAM_SIZE
	.align		4
.L_56:
        /*0094*/ 	.byte	0x03, 0x19
        /*0096*/ 	.short	0x001c


	//----- nvinfo : EIATTR_PARAM_CBANK
	.align		4
        /*0098*/ 	.byte	0x04, 0x0a
        /*009a*/ 	.short	(.L_58 - .L_57)
	.align		4
.L_57:
        /*009c*/ 	.word	index@(.nv.constant0._Z7findMinPiS_iii)
        /*00a0*/ 	.short	0x0380
        /*00a2*/ 	.short	0x001c


	//----- nvinfo : EIATTR_SW_WAR
	.align		4
.L_58:
        /*00a4*/ 	.byte	0x04, 0x36
        /*00a6*/ 	.short	(.L_60 - .L_59)
.L_59:
        /*00a8*/ 	.word	0x00000008
.L_60:


//--------------------- .nv.info._Z8sumRandCPiS_iii --------------------------
	.section	.nv.info._Z8sumRandCPiS_iii,"",@"SHT_CUDA_INFO"
	.sectionflags	@""
	.align	4


	//----- nvinfo : EIATTR_CUDA_API_VERSION
	.align		4
        /*0000*/ 	.byte	0x04, 0x37
        /*0002*/ 	.short	(.L_62 - .L_61)
.L_61:
        /*0004*/ 	.word	0x00000082


	//----- nvinfo : EIATTR_KPARAM_INFO
	.align		4
.L_62:
        /*0008*/ 	.byte	0x04, 0x17
        /*000a*/ 	.short	(.L_64 - .L_63)
.L_63:
        /*000c*/ 	.word	0x00000000
        /*0010*/ 	.short	0x0004
        /*0012*/ 	.short	0x0018
        /*0014*/ 	.byte	0x00, 0xf0, 0x11, 0x00


	//----- nvinfo : EIATTR_KPARAM_INFO
	.align		4
.L_64:
        /*0018*/ 	.byte	0x04, 0x17
        /*001a*/ 	.short	(.L_66 - .L_65)
.L_65:
        /*001c*/ 	.word	0x00000000
        /*0020*/ 	.short	0x0003
        /*0022*/ 	.short	0x0014
        /*0024*/ 	.byte	0x00, 0xf0, 0x11, 0x00


	//----- nvinfo : EIATTR_KPARAM_INFO
	.align		4
.L_66:
        /*0028*/ 	.byte	0x04, 0x17
        /*002a*/ 	.short	(.L_68 - .L_67)
.L_67:
        /*002c*/ 	.word	0x00000000
        /*0030*/ 	.short	0x0002
        /*0032*/ 	.short	0x0010
        /*0034*/ 	.byte	0x00, 0xf0, 0x11, 0x00


	//----- nvinfo : EIATTR_KPARAM_INFO
	.align		4
.L_68:
        /*0038*/ 	.byte	0x04, 0x17
        /*003a*/ 	.short	(.L_70 - .L_69)
.L_69:
        /*003c*/ 	.word	0x00000000
        /*0040*/ 	.short	0x0001
        /*0042*/ 	.short	0x0008
        /*0044*/ 	.byte	0x00, 0xf5, 0x21, 0x00


	//----- nvinfo : EIATTR_KPARAM_INFO
	.align		4
.L_70:
        /*0048*/ 	.byte	0x04, 0x17
        /*004a*/ 	.short	(.L_72 - .L_71)
.L_71:
        /*004c*/ 	.word	0x00000000
        /*0050*/ 	.short	0x0000
        /*0052*/ 	.short	0x0000
        /*0054*/ 	.byte	0x00, 0xf5, 0x21, 0x00


	//----- nvinfo : EIATTR_SPARSE_MMA_MASK
	.align		4
.L_72:
        /*0058*/ 	.byte	0x03, 0x50
        /*005a*/ 	.short	0x0000


	//----- nvinfo : EIATTR_MAXREG_COUNT
	.align		4
        /*005c*/ 	.byte	0x03, 0x1b
        /*005e*/ 	.short	0x00ff


	//----- nvinfo : EIATTR_MERCURY_ISA_VERSION
	.align		4
        /*0060*/ 	.byte	0x03, 0x5f
        /*0062*/ 	.short	0x0101


	//----- nvinfo : EIATTR_VRC_CTA_INIT_COUNT
	.align		4
        /*0064*/ 	.byte	0x02, 0x4a
	.zero		1
	.zero		1


	//----- nvinfo : EIATTR_EXIT_INSTR_OFFSETS
	.align		4
        /*0068*/ 	.byte	0x04, 0x1c
        /*006a*/ 	.short	(.L_74 - .L_73)


	//   ....[0]....
.L_73:
        /*006c*/ 	.word	0x00000260


	//   ....[1]....
        /*0070*/ 	.word	0x000002f0


	//   ....[2]....
        /*0074*/ 	.word	0x000005f0


	//----- nvinfo : EIATTR_CRS_STACK_SIZE
	.align		4
.L_74:
        /*0078*/ 	.byte	0x04, 0x1e
        /*007a*/ 	.short	(.L_76 - .L_75)
.L_75:
        /*007c*/ 	.word	0x00000000


	//----- nvinfo : EIATTR_CBANK_PARAM_SIZE
	.align		4
.L_76:
        /*0080*/ 	.byte	0x03, 0x19
        /*0082*/ 	.short	0x001c


	//----- nvinfo : EIATTR_PARAM_CBANK
	.align		4
        /*0084*/ 	.byte	0x04, 0x0a
        /*0086*/ 	.short	(.L_78 - .L_77)
	.align		4
.L_77:
        /*0088*/ 	.word	index@(.nv.constant0._Z8sumRandCPiS_iii)
        /*008c*/ 	.short	0x0380
        /*008e*/ 	.short	0x001c


	//----- nvinfo : EIATTR_SW_WAR
	.align		4
.L_78:
        /*0090*/ 	.byte	0x04, 0x36
        /*0092*/ 	.short	(.L_80 - .L_79)
.L_79:
        /*0094*/ 	.word	0x00000008
.L_80:


//--------------------- .nv.callgraph             --------------------------
	.section	.nv.callgraph,"",@"SHT_CUDA_CALLGRAPH"
	.align	4
	.sectionentsize	8
	.align		4
        /*0000*/ 	.word	0x00000000
	.align		4
        /*0004*/ 	.word	0xffffffff
	.align		4
        /*0008*/ 	.word	0x00000000
	.align		4
        /*000c*/ 	.word	0xfffffffe
	.align		4
        /*0010*/ 	.word	0x00000000
	.align		4
        /*0014*/ 	.word	0xfffffffd
	.align		4
        /*0018*/ 	.word	0x00000000
	.align		4
        /*001c*/ 	.word	0xfffffffc


//--------------------- .nv.constant4             --------------------------
	.section	.nv.constant4,"a",@progbits
	.align	8
	.align		8
.nv.constant4:
        /*0000*/ 	.dword	mini


//--------------------- .text._Z9updateMinPiS_iii --------------------------
	.section	.text._Z9updateMinPiS_iii,"ax",@progbits
	.align	128
        .global         _Z9updateMinPiS_iii
        .type           _Z9updateMinPiS_iii,@function
        .size           _Z9updateMinPiS_iii,(.L_x_6 - _Z9updateMinPiS_iii)
        .other          _Z9updateMinPiS_iii,@"STO_CUDA_ENTRY STV_DEFAULT"
_Z9updateMinPiS_iii:
.text._Z9updateMinPiS_iii:
[----:B------:R-:W-:Y:S01]  /*0000*/  LDC R1, c[0x0][0x37c] ;  /* 0x0000df00ff017b82 */ /* 0x000fe20000000800 */
[----:B------:R-:W0:Y:S07]  /*0010*/  S2R R0, SR_TID.Y ;  /* 0x0000000000007919 */ /* 0x000e2e0000002200 */
[----:B------:R-:W0:Y:S01]  /*0020*/  S2UR UR4, SR_CTAID.X ;  /* 0x00000000000479c3 */ /* 0x000e220000002500 */
[----:B------:R-:W1:Y:S07]  /*0030*/  S2R R2, SR_TID.X ;  /* 0x0000000000027919 */ /* 0x000e6e0000002100 */
[----:B------:R-:W0:Y:S01]  /*0040*/  LDC R7, c[0x0][0x364] ;  /* 0x0000d900ff077b82 */ /* 0x000e220000000800 */
[----:B------:R-:W1:Y:S07]  /*0050*/  LDCU UR5, c[0x0][0x360] ;  /* 0x00006c00ff0577ac */ /* 0x000e6e0008000800 */
[----:B------:R-:W2:Y:S01]  /*0060*/  LDC R4, c[0x0][0x398] ;  /* 0x0000e600ff047b82 */ /* 0x000ea20000000800 */
[----:B0-----:R-:W-:-:S04]  /*0070*/  IMAD R7, R7, UR4, R0 ;  /* 0x0000000407077c24 */ /* 0x001fc8000f8e0200 */
[----:B-1----:R-:W-:Y:S01]  /*0080*/  IMAD R7, R7, UR5, R2 ;  /* 0x0000000507077c24 */ /* 0x002fe2000f8e0202 */
[----:B------:R-:W0:Y:S02]  /*0090*/  LDCU.64 UR4, c[0x0][0x358] ;  /* 0x00006b00ff0477ac */ /* 0x000e240008000a00 */
[----:B------:R-:W1:Y:S02]  /*00a0*/  LDC.64 R2, c[0x0][0x390] ;  /* 0x0000e400ff027b82 */ /* 0x000e640000000a00 */
[----:B------:R-:W-:-:S13]  /*00b0*/  ISETP.NE.AND P1, PT, R7, RZ, PT ;  /* 0x000000ff0700720c */ /* 0x000fda0003f25270 */
[----:B------:R-:W0:Y:S02]  /*00c0*/  @!P1 LDC.64 R8, c[0x4][RZ] ;  /* 0x01000000ff089b82 */ /* 0x000e240000000a00 */
[----:B0-----:R1:W3:Y:S01]  /*00d0*/  @!P1 LDG.E R0, desc[UR4][R8.64] ;  /* 0x0000000408009981 */ /* 0x0012e2000c1e1900 */
[----:B--2---:R-:W-:-:S04]  /*00e0*/  IABS R13, R4 ;  /* 0x00000004000d7213 */ /* 0x004fc80000000000 */
[----:B------:R-:W0:Y:S01]  /*00f0*/  I2F.RP R6, R13 ;  /* 0x0000000d00067306 */ /* 0x000e220000209400 */
[CC--:B-1----:R-:W-:Y:S02]  /*0100*/  IMAD R9, R2.reuse, R3.reuse, RZ ;  /* 0x0000000302097224 */ /* 0x0c2fe400078e02ff */
[----:B------:R-:W-:-:S05]  /*0110*/  @!P1 IMAD R2, R2, R3, R2 ;  /* 0x0000000302029224 */ /* 0x000fca00078e0202 */
[----:B0-----:R-:W0:Y:S02]  /*0120*/  MUFU.RCP R6, R6 ;  /* 0x0000000600067308 */ /* 0x001e240000001000 */
[----:B0-----:R-:W-:Y:S01]  /*0130*/  VIADD R10, R6, 0xffffffe ;  /* 0x0ffffffe060a7836 */ /* 0x001fe20000000000 */
[----:B------:R-:W-:Y:S02]  /*0140*/  IABS R6, R9 ;  /* 0x0000000900067213 */ /* 0x000fe40000000000 */
[----:B------:R-:W-:-:S03]  /*0150*/  LOP3.LUT R9, R9, R4, RZ, 0x3c, !PT ;  /* 0x0000000409097212 */ /* 0x000fc600078e3cff */
[----:B------:R0:W1:Y:S01]  /*0160*/  F2I.FTZ.U32.TRUNC.NTZ R11, R10 ;  /* 0x0000000a000b7305 */ /* 0x000062000021f000 */
[----:B------:R-:W-:Y:S01]  /*0170*/  ISETP.GE.AND P2, PT, R9, RZ, PT ;  /* 0x000000ff0900720c */ /* 0x000fe20003f46270 */
[----:B0-----:R-:W-:Y:S02]  /*0180*/  HFMA2 R10, -RZ, RZ, 0, 0 ;  /* 0x00000000ff0a7431 */ /* 0x001fe400000001ff */
[----:B-1----:R-:W-:-:S04]  /*0190*/  IMAD.MOV R12, RZ, RZ, -R11 ;  /* 0x000000ffff0c7224 */ /* 0x002fc800078e0a0b */
[----:B------:R-:W-:-:S04]  /*01a0*/  IMAD R15, R12, R13, RZ ;  /* 0x0000000d0c0f7224 */ /* 0x000fc800078e02ff */
[----:B------:R-:W-:-:S06]  /*01b0*/  IMAD.HI.U32 R11, R11, R15, R10 ;  /* 0x0000000f0b0b7227 */ /* 0x000fcc00078e000a */
[----:B------:R-:W-:-:S04]  /*01c0*/  IMAD.HI.U32 R11, R11, R6, RZ ;  /* 0x000000060b0b7227 */ /* 0x000fc800078e00ff */
[----:B------:R-:W-:-:S04]  /*01d0*/  IMAD.MOV R8, RZ, RZ, -R11 ;  /* 0x000000ffff087224 */ /* 0x000fc800078e0a0b */
[C---:B------:R-:W-:Y:S02]  /*01e0*/  IMAD R6, R13.reuse, R8, R6 ;  /* 0x000000080d067224 */ /* 0x040fe400078e0206 */
[----:B------:R-:W0:Y:S03]  /*01f0*/  @!P1 LDC.64 R8, c[0x0][0x388] ;  /* 0x0000e200ff089b82 */ /* 0x000e260000000a00 */
[----:B------:R-:W-:-:S13]  /*0200*/  ISETP.GT.U32.AND P3, PT, R13, R6, PT ;  /* 0x000000060d00720c */ /* 0x000fda0003f64070 */
[----:B------:R-:W-:Y:S01]  /*0210*/  @!P3 IMAD.IADD R6, R6, 0x1, -R13 ;  /* 0x000000010606b824 */ /* 0x000fe200078e0a0d */
[----:B------:R-:W-:Y:S02]  /*0220*/  @!P3 IADD3 R11, PT, PT, R11, 0x1, RZ ;  /* 0x000000010b0bb810 */ /* 0x000fe40007ffe0ff */
[----:B------:R-:W-:Y:S02]  /*0230*/  ISETP.NE.AND P3, PT, R4, RZ, PT ;  /* 0x000000ff0400720c */ /* 0x000fe40003f65270 */
[----:B------:R-:W-:-:S13]  /*0240*/  ISETP.GE.U32.AND P0, PT, R6, R13, PT ;  /* 0x0000000d0600720c */ /* 0x000fda0003f06070 */
[----:B------:R-:W-:-:S04]  /*0250*/  @P0 VIADD R11, R11, 0x1 ;  /* 0x000000010b0b0836 */ /* 0x000fc80000000000 */
[----:B------:R-:W-:Y:S01]  /*0260*/  @!P2 IMAD.MOV R11, RZ, RZ, -R11 ;  /* 0x000000ffff0ba224 */ /* 0x000fe200078e0a0b */
[----:B------:R-:W-:-:S04]  /*0270*/  @!P3 LOP3.LUT R11, RZ, R4, RZ, 0x33, !PT ;  /* 0x00000004ff0bb212 */ /* 0x000fc800078e33ff */
[----:B------:R-:W-:Y:S02]  /*0280*/  ISETP.GE.U32.AND P0, PT, R7, R11, PT ;  /* 0x0000000b0700720c */ /* 0x000fe40003f06070 */
[----:B------:R-:W-:Y:S02]  /*0290*/  SHF.R.S32.HI R6, RZ, 0x1f, R11 ;  /* 0x0000001fff067819 */ /* 0x000fe4000001140b */
[----:B------:R-:W-:Y:S02]  /*02a0*/  @!P1 IADD3 R11, PT, PT, R2, R3, RZ ;  /* 0x00000003020b9210 */ /* 0x000fe40007ffe0ff */
[----:B------:R-:W-:-:S03]  /*02b0*/  ISETP.GE.U32.AND.EX P0, PT, RZ, R6, PT, P0 ;  /* 0x00000006ff00720c */ /* 0x000fc60003f06100 */
[----:B0-----:R-:W-:-:S05]  /*02c0*/  @!P1 IMAD.WIDE R8, R11, 0x4, R8 ;  /* 0x000000040b089825 */ /* 0x001fca00078e0208 */
[----:B---3--:R0:W-:Y:S05]  /*02d0*/  @!P1 STG.E desc[UR4][R8.64], R0 ;  /* 0x0000000008009986 */ /* 0x0081ea000c101904 */
[----:B------:R-:W-:Y:S05]  /*02e0*/  @P0 EXIT ;  /* 0x000000000000094d */ /* 0x000fea0003800000 */
[----:B------:R-:W-:Y:S01]  /*02f0*/  SHF.R.S32.HI R5, RZ, 0x1f, R4 ;  /* 0x0000001fff057819 */ /* 0x000fe20000011404 */
[----:B------:R-:W-:-:S04]  /*0300*/  IMAD R15, R7, R4, RZ ;  /* 0x00000004070f7224 */ /* 0x000fc800078e02ff */
[----:B0-----:R-:W-:Y:S02]  /*0310*/  IMAD R9, R5, R7, RZ ;  /* 0x0000000705097224 */ /* 0x001fe400078e02ff */
[----:B------:R-:W-:Y:S01]  /*0320*/  IMAD.WIDE.U32 R4, R7, R4, R4 ;  /* 0x0000000407047225 */ /* 0x000fe200078e0004 */
[----:B------:R-:W-:-:S03]  /*0330*/  SHF.R.S32.HI R7, RZ, 0x1f, R15 ;  /* 0x0000001fff077819 */ /* 0x000fc6000001140f */
[----:B------:R-:W-:Y:S01]  /*0340*/  IMAD.IADD R0, R5, 0x1, R9 ;  /* 0x0000000105007824 */ /* 0x000fe200078e0209 */
[----:B------:R-:W-:-:S04]  /*0350*/  ISETP.GT.U32.AND P0, PT, R4, R15, PT ;  /* 0x0000000f0400720c */ /* 0x000fc80003f04070 */
[----:B------:R-:W-:-:S13]  /*0360*/  ISETP.GT.U32.AND.EX P0, PT, R0, R7, PT, P0 ;  /* 0x000000070000720c */ /* 0x000fda0003f04100 */
[----:B------:R-:W-:Y:S05]  /*0370*/  @!P0 EXIT ;  /* 0x000000000000894d */ /* 0x000fea0003800000 */
[----:B------:R-:W-:Y:S01]  /*0380*/  IABS R2, R3 ;  /* 0x0000000300027213 */ /* 0x000fe20000000000 */
[----:B------:R-:W0:Y:S01]  /*0390*/  LDC R10, c[0x0][0x394] ;  /* 0x0000e500ff0a7b82 */ /* 0x000e220000000800 */
[----:B------:R-:W-:Y:S01]  /*03a0*/  IMAD.MOV.U32 R12, RZ, RZ, RZ ;  /* 0x000000ffff0c7224 */ /* 0x000fe200078e00ff */
[----:B------:R-:W-:Y:S01]  /*03b0*/  ISETP.NE.AND P1, PT, R3, RZ, PT ;  /* 0x000000ff0300720c */ /* 0x000fe20003f25270 */
[----:B------:R-:W1:Y:S05]  /*03c0*/  I2F.RP R11, R2 ;  /* 0x00000002000b7306 */ /* 0x000e6a0000209400 */
[----:B------:R-:W2:Y:S08]  /*03d0*/  LDC.64 R8, c[0x4][RZ] ;  /* 0x01000000ff087b82 */ /* 0x000eb00000000a00 */
[----:B------:R-:W3:Y:S01]  /*03e0*/  LDC.64 R6, c[0x0][0x388] ;  /* 0x0000e200ff067b82 */ /* 0x000ee20000000a00 */
[----:B-1----:R-:W1:Y:S02]  /*03f0*/  MUFU.RCP R11, R11 ;  /* 0x0000000b000b7308 */ /* 0x002e640000001000 */
[----:B-1----:R-:W-:-:S06]  /*0400*/  VIADD R13, R11, 0xffffffe ;  /* 0x0ffffffe0b0d7836 */ /* 0x002fcc0000000000 */
[----:B------:R-:W1:Y:S02]  /*0410*/  F2I.FTZ.U32.TRUNC.NTZ R13, R13 ;  /* 0x0000000d000d7305 */ /* 0x000e64000021f000 */
[----:B-1----:R-:W-:-:S05]  /*0420*/  IADD3 R17, PT, PT, RZ, -R13, RZ ;  /* 0x8000000dff117210 */ /* 0x002fca0007ffe0ff */
[----:B------:R-:W-:-:S04]  /*0430*/  IMAD R17, R17, R2, RZ ;  /* 0x0000000211117224 */ /* 0x000fc800078e02ff */
[----:B------:R-:W-:Y:S01]  /*0440*/  IMAD.HI.U32 R11, R13, R17, R12 ;  /* 0x000000110d0b7227 */ /* 0x000fe200078e000c */
[----:B------:R-:W-:-:S03]  /*0450*/  MOV R13, R15 ;  /* 0x0000000f000d7202 */ /* 0x000fc60000000f00 */
[----:B------:R-:W-:Y:S01]  /*0460*/  VIADD R12, R3, 0x1 ;  /* 0x00000001030c7836 */ /* 0x000fe20000000000 */
[----:B0-23--:R-:W-:-:S07]  /*0470*/  LOP3.LUT R3, RZ, R3, RZ, 0x33, !PT ;  /* 0x00000003ff037212 */ /* 0x00dfce00078e33ff */
.L_x_0:
[----:B------:R-:W-:Y:S02]  /*0480*/  IABS R16, R13 ;  /* 0x0000000d00107213 */ /* 0x000fe40000000000 */
[----:B------:R-:W-:-:S03]  /*0490*/  IABS R18, R10 ;  /* 0x0000000a00127213 */ /* 0x000fc60000000000 */
[----:B0-----:R-:W-:-:S04]  /*04a0*/  IMAD.HI.U32 R14, R11, R16, RZ ;  /* 0x000000100b0e7227 */ /* 0x001fc800078e00ff */
[----:B------:R-:W-:-:S04]  /*04b0*/  IMAD.MOV R15, RZ, RZ, -R14 ;  /* 0x000000ffff0f7224 */ /* 0x000fc800078e0a0e */
[----:B------:R-:W-:Y:S02]  /*04c0*/  IMAD R15, R18, R15, R16 ;  /* 0x0000000f120f7224 */ /* 0x000fe400078e0210 */
[----:B------:R-:W2:Y:S03]  /*04d0*/  LDG.E R16, desc[UR4][R8.64] ;  /* 0x0000000408107981 */ /* 0x000ea6000c1e1900 */
[----:B------:R-:W-:-:S13]  /*04e0*/  ISETP.GT.U32.AND P2, PT, R2, R15, PT ;  /* 0x0000000f0200720c */ /* 0x000fda0003f44070 */
[----:B------:R-:W-:Y:S01]  /*04f0*/  @!P2 IMAD.IADD R15, R15, 0x1, -R18 ;  /* 0x000000010f0fa824 */ /* 0x000fe200078e0a12 */
[----:B------:R-:W-:-:S04]  /*0500*/  @!P2 IADD3 R14, PT, PT, R14, 0x1, RZ ;  /* 0x000000010e0ea810 */ /* 0x000fc80007ffe0ff */
[----:B------:R-:W-:Y:S02]  /*0510*/  ISETP.GE.U32.AND P0, PT, R15, R2, PT ;  /* 0x000000020f00720c */ /* 0x000fe40003f06070 */
[----:B------:R-:W-:-:S04]  /*0520*/  LOP3.LUT R15, R13, R10, RZ, 0x3c, !PT ;  /* 0x0000000a0d0f7212 */ /* 0x000fc800078e3cff */
[----:B------:R-:W-:-:S07]  /*0530*/  ISETP.GE.AND P3, PT, R15, RZ, PT ;  /* 0x000000ff0f00720c */ /* 0x000fce0003f66270 */
[----:B------:R-:W-:-:S06]  /*0540*/  @P0 VIADD R14, R14, 0x1 ;  /* 0x000000010e0e0836 */ /* 0x000fcc0000000000 */
[----:B------:R-:W-:-:S05]  /*0550*/  @!P3 IMAD.MOV R14, RZ, RZ, -R14 ;  /* 0x000000ffff0eb224 */ /* 0x000fca00078e0a0e */
[----:B------:R-:W-:-:S04]  /*0560*/  SEL R15, R3, R14, !P1 ;  /* 0x0000000e030f7207 */ /* 0x000fc80004800000 */
[----:B------:R-:W-:-:S05]  /*0570*/  IADD3 R14, PT, PT, -R15, RZ, RZ ;  /* 0x000000ff0f0e7210 */ /* 0x000fca0007ffe1ff */
[----:B------:R-:W-:-:S04]  /*0580*/  IMAD R14, R10, R14, R13 ;  /* 0x0000000e0a0e7224 */ /* 0x000fc800078e020d */
[----:B------:R-:W-:-:S04]  /*0590*/  IMAD R15, R12, R15, R14 ;  /* 0x0000000f0c0f7224 */ /* 0x000fc800078e020e */
[----:B------:R-:W-:-:S05]  /*05a0*/  IMAD.WIDE R14, R15, 0x4, R6 ;  /* 0x000000040f0e7825 */ /* 0x000fca00078e0206 */
[----:B------:R-:W2:Y:S01]  /*05b0*/  LDG.E R17, desc[UR4][R14.64] ;  /* 0x000000040e117981 */ /* 0x000ea2000c1e1900 */
[----:B------:R-:W-:-:S04]  /*05c0*/  IADD3 R13, PT, PT, R13, 0x1, RZ ;  /* 0x000000010d0d7810 */ /* 0x000fc80007ffe0ff */
[----:B------:R-:W-:Y:S02]  /*05d0*/  ISETP.GT.U32.AND P0, PT, R4, R13, PT ;  /* 0x0000000d0400720c */ /* 0x000fe40003f04070 */
[----:B------:R-:W-:-:S04]  /*05e0*/  SHF.R.S32.HI R19, RZ, 0x1f, R13 ;  /* 0x0000001fff137819 */ /* 0x000fc8000001140d */
[----:B------:R-:W-:Y:S01]  /*05f0*/  ISETP.GT.U32.AND.EX P0, PT, R0, R19, PT, P0 ;  /* 0x000000130000720c */ /* 0x000fe20003f04100 */
[----:B--2---:R-:W-:-:S05]  /*0600*/  IMAD.IADD R17, R16, 0x1, R17 ;  /* 0x0000000110117824 */ /* 0x004fca00078e0211 */
[----:B------:R0:W-:Y:S07]  /*0610*/  STG.E desc[UR4][R14.64], R17 ;  /* 0x000000110e007986 */ /* 0x0001ee000c101904 */
[----:B------:R-:W-:Y:S05]  /*0620*/  @P0 BRA `(.L_x_0) ;  /* 0xfffffffc00940947 */ /* 0x000fea000383ffff */
[----:B------:R-:W-:Y:S05]  /*0630*/  EXIT ;  /* 0x000000000000794d */ /* 0x000fea0003800000 */
.L_x_1:
[----:B------:R-:W-:-:S00]  /*0640*/  BRA `(.L_x_1) ;  /* 0xfffffffc00fc7947 */ /* 0x000fc0000383ffff */
[----:B------:R-:W-:-:S00]  /*0650*/  NOP ;  /* 0x0000000000007918 */ /* 0x000fc00000000000 */
        /* <DEDUP_REMOVED lines=10> */
.L_x_6:


//--------------------- .text._Z7findMinPiS_iii   --------------------------
	.section	.text._Z7findMinPiS_iii,"ax",@progbits
	.align	128
        .global         _Z7findMinPiS_iii
        .type           _Z7findMinPiS_iii,@function
        .size           _Z7findMinPiS_iii,(.L_x_7 - _Z7findMinPiS_iii)
        .other          _Z7findMinPiS_iii,@"STO_CUDA_ENTRY STV_DEFAULT"
_Z7findMinPiS_iii:
.text._Z7findMinPiS_iii:
[----:B------:R-:W-:Y:S01]  /*0000*/  LDC R1, c[0x0][0x37c] ;  /* 0x0000df00ff017b82 */ /* 0x000fe20000000800 */
[----:B------:R-:W0:Y:S07]  /*0010*/  S2R R3, SR_TID.Y ;  /* 0x0000000000037919 */ /* 0x000e2e0000002200 */
[----:B------:R-:W0:Y:S01]  /*0020*/  S2UR UR4, SR_CTAID.X ;  /* 0x00000000000479c3 */ /* 0x000e220000002500 */
[----:B------:R-:W1:Y:S01]  /*0030*/  LDCU.64 UR6, c[0x0][0x358] ;  /* 0x00006b00ff0677ac */ /* 0x000e620008000a00 */
[----:B------:R-:W2:Y:S06]  /*0040*/  S2R R7, SR_TID.X ;  /* 0x0000000000077919 */ /* 0x000eac0000002100 */
[----:B------:R-:W0:Y:S01]  /*0050*/  LDC R0, c[0x0][0x364] ;  /* 0x0000d900ff007b82 */ /* 0x000e220000000800 */
[----:B------:R-:W2:Y:S07]  /*0060*/  LDCU UR5, c[0x0][0x360] ;  /* 0x00006c00ff0577ac */ /* 0x000eae0008000800 */
[----:B------:R-:W3:Y:S01]  /*0070*/  LDC.64 R8, c[0x0][0x390] ;  /* 0x0000e400ff087b82 */ /* 0x000ee20000000a00 */
[----:B0-----:R-:W-:-:S04]  /*0080*/  IMAD R0, R0, UR4, R3 ;  /* 0x0000000400007c24 */ /* 0x001fc8000f8e0203 */
[----:B--2---:R-:W-:-:S05]  /*0090*/  IMAD R7, R0, UR5, R7 ;  /* 0x0000000500077c24 */ /* 0x004fca000f8e0207 */
[----:B------:R-:W-:-:S13]  /*00a0*/  ISETP.NE.AND P1, PT, R7, RZ, PT ;  /* 0x000000ff0700720c */ /* 0x000fda0003f25270 */
[----:B------:R-:W0:Y:S08]  /*00b0*/  @!P1 LDC R5, c[0x0][0x394] ;  /* 0x0000e500ff059b82 */ /* 0x000e300000000800 */
[----:B------:R-:W0:Y:S02]  /*00c0*/  @!P1 LDC.64 R2, c[0x0][0x388] ;  /* 0x0000e200ff029b82 */ /* 0x000e240000000a00 */
[----:B0-----:R-:W-:-:S06]  /*00d0*/  @!P1 IMAD.WIDE R2, R5, 0x4, R2 ;  /* 0x0000000405029825 */ /* 0x001fcc00078e0202 */
[----:B-1----:R-:W2:Y:S01]  /*00e0*/  @!P1 LDG.E R3, desc[UR6][R2.64] ;  /* 0x0000000602039981 */ /* 0x002ea2000c1e1900 */
[----:B------:R-:W2:Y:S01]  /*00f0*/  @!P1 LDC.64 R4, c[0x4][RZ] ;  /* 0x01000000ff049b82 */ /* 0x000ea20000000a00 */
[----:B---3--:R-:W-:-:S05]  /*0100*/  IMAD.IADD R0, R9, 0x1, R8 ;  /* 0x0000000109007824 */ /* 0x008fca00078e0208 */
[----:B------:R-:W-:Y:S02]  /*0110*/  ISETP.GE.U32.AND P0, PT, R7, R0, PT ;  /* 0x000000000700720c */ /* 0x000fe40003f06070 */
[----:B------:R-:W-:-:S04]  /*0120*/  SHF.R.S32.HI R0, RZ, 0x1f, R0 ;  /* 0x0000001fff007819 */ /* 0x000fc80000011400 */
[----:B------:R-:W-:Y:S01]  /*0130*/  ISETP.GE.U32.AND.EX P0, PT, RZ, R0, PT, P0 ;  /* 0x00000000ff00720c */ /* 0x000fe20003f06100 */
[----:B--2---:R0:W-:-:S12]  /*0140*/  @!P1 STG.E desc[UR6][R4.64], R3 ;  /* 0x0000000304009986 */ /* 0x0041d8000c101906 */
[----:B------:R-:W-:Y:S05]  /*0150*/  @P0 EXIT ;  /* 0x000000000000094d */ /* 0x000fea0003800000 */
[----:B------:R-:W-:Y:S02]  /*0160*/  ISETP.GE.U32.AND P0, PT, R7, R8, PT ;  /* 0x000000080700720c */ /* 0x000fe40003f06070 */
[----:B------:R-:W-:-:S04]  /*0170*/  SHF.R.S32.HI R0, RZ, 0x1f, R8 ;  /* 0x0000001fff007819 */ /* 0x000fc80000011408 */
[----:B------:R-:W-:-:S13]  /*0180*/  ISETP.GE.U32.AND.EX P0, PT, RZ, R0, PT, P0 ;  /* 0x00000000ff00720c */ /* 0x000fda0003f06100 */
[----:B------:R-:W-:Y:S05]  /*0190*/  @P0 BRA `(.L_x_2) ;  /* 0x0000000000500947 */ /* 0x000fea0003800000 */
[----:B------:R-:W1:Y:S01]  /*01a0*/  LDCU.64 UR4, c[0x0][0x388] ;  /* 0x00007100ff0477ac */ /* 0x000e620008000a00 */
[----:B------:R-:W-:Y:S01]  /*01b0*/  VIADD R0, R9, 0x1 ;  /* 0x0000000109007836 */ /* 0x000fe20000000000 */
[--C-:B0-----:R-:W-:Y:S01]  /*01c0*/  SHF.R.S32.HI R3, RZ, 0x1f, R9.reuse ;  /* 0x0000001fff037819 */ /* 0x101fe20000011409 */
[----:B------:R-:W-:-:S03]  /*01d0*/  IMAD.MOV.U32 R2, RZ, RZ, R9 ;  /* 0x000000ffff027224 */ /* 0x000fc600078e0009 */
[----:B------:R-:W-:Y:S01]  /*01e0*/  SHF.R.S32.HI R4, RZ, 0x1f, R0 ;  /* 0x0000001fff047819 */ /* 0x000fe20000011400 */
[----:B------:R-:W-:-:S04]  /*01f0*/  IMAD.WIDE.U32 R2, R7, R0, R2 ;  /* 0x0000000007027225 */ /* 0x000fc800078e0002 */
[----:B------:R-:W-:-:S04]  /*0200*/  IMAD R7, R4, R7, RZ ;  /* 0x0000000704077224 */ /* 0x000fc800078e02ff */
[----:B------:R-:W-:Y:S01]  /*0210*/  IMAD.IADD R3, R3, 0x1, R7 ;  /* 0x0000000103037824 */ /* 0x000fe200078e0207 */
[----:B-1----:R-:W-:-:S04]  /*0220*/  LEA R4, P0, R2, UR4, 0x2 ;  /* 0x0000000402047c11 */ /* 0x002fc8000f8010ff */
[----:B------:R-:W-:-:S05]  /*0230*/  LEA.HI.X R5, R2, UR5, R3, 0x2, P0 ;  /* 0x0000000502057c11 */ /* 0x000fca00080f1403 */
[----:B------:R-:W2:Y:S01]  /*0240*/  LDG.E R4, desc[UR6][R4.64] ;  /* 0x0000000604047981 */ /* 0x000ea2000c1e1900 */
[----:B------:R-:W0:Y:S01]  /*0250*/  LDC.64 R2, c[0x4][RZ] ;  /* 0x01000000ff027b82 */ /* 0x000e220000000a00 */
[----:B------:R-:W-:Y:S01]  /*0260*/  VOTEU.ANY UR4, UPT, PT ;  /* 0x0000000000047886 */ /* 0x000fe200038e0100 */
[----:B------:R-:W1:Y:S01]  /*0270*/  S2R R0, SR_LANEID ;  /* 0x0000000000007919 */ /* 0x000e620000000000 */
[----:B------:R-:W-:-:S06]  /*0280*/  UFLO.U32 UR4, UR4 ;  /* 0x00000004000472bd */ /* 0x000fcc00080e0000 */
[----:B-1----:R-:W-:Y:S02]  /*0290*/  ISETP.EQ.U32.AND P0, PT, R0, UR4, PT ;  /* 0x0000000400007c0c */ /* 0x002fe4000bf02070 */
[----:B--2---:R-:W-:-:S13]  /*02a0*/  CREDUX.MIN.S32 UR5, R4 ;  /* 0x00000000040572cc */ /* 0x004fda0000008200 */
[----:B------:R-:W-:-:S05]  /*02b0*/  IMAD.U32 R7, RZ, RZ, UR5 ;  /* 0x00000005ff077e24 */ /* 0x000fca000f8e00ff */
[----:B0-----:R-:W-:Y:S01]  /*02c0*/  @P0 REDG.E.MIN.S32.STRONG.GPU desc[UR6][R2.64], R7 ;  /* 0x000000070200098e */ /* 0x001fe2000c92e306 */
[----:B------:R-:W-:Y:S05]  /*02d0*/  EXIT ;  /* 0x000000000000794d */ /* 0x000fea0003800000 */
.L_x_2:
[----:B------:R-:W1:Y:S01]  /*02e0*/  LDCU.64 UR4, c[0x0][0x388] ;  /* 0x00007100ff0477ac */ /* 0x000e620008000a00 */
[----:B------:R-:W-:-:S05]  /*02f0*/  IMAD R0, R9, R8, RZ ;  /* 0x0000000809007224 */ /* 0x000fca00078e02ff */
[----:B------:R-:W-:-:S04]  /*0300*/  IADD3 R7, P0, PT, R7, R0, RZ ;  /* 0x0000000007077210 */ /* 0x000fc80007f1e0ff */
[----:B------:R-:W-:Y:S02]  /*0310*/  LEA.HI.X.SX32 R0, R0, RZ, 0x1, P0 ;  /* 0x000000ff00007211 */ /* 0x000fe400000f0eff */
[----:B-1----:R-:W-:-:S04]  /*0320*/  LEA R2, P0, R7, UR4, 0x2 ;  /* 0x0000000407027c11 */ /* 0x002fc8000f8010ff */
[----:B0-----:R-:W-:-:S05]  /*0330*/  LEA.HI.X R3, R7, UR5, R0, 0x2, P0 ;  /* 0x0000000507037c11 */ /* 0x001fca00080f1400 */
        /* <DEDUP_REMOVED lines=10> */
.L_x_3:
        /* <DEDUP_REMOVED lines=10> */
.L_x_7:


//--------------------- .text._Z8sumRandCPiS_iii  --------------------------
	.section	.text._Z8sumRandCPiS_iii,"ax",@progbits
	.align	128
        .global         _Z8sumRandCPiS_iii
        .type           _Z8sumRandCPiS_iii,@function
        .size           _Z8sumRandCPiS_iii,(.L_x_8 - _Z8sumRandCPiS_iii)
        .other          _Z8sumRandCPiS_iii,@"STO_CUDA_ENTRY STV_DEFAULT"
_Z8sumRandCPiS_iii:
.text._Z8sumRandCPiS_iii:
[----:B------:R-:W-:Y:S08]  /*0000*/  LDC R1, c[0x0][0x37c] ;  /* 0x0000df00ff017b82 */ /* 0x000ff00000000800 */
[----:B------:R-:W0:Y:S01]  /*0010*/  LDC R2, c[0x0][0x398] ;  /* 0x0000e600ff027b82 */ /* 0x000e220000000800 */
[----:B------:R-:W1:Y:S07]  /*0020*/  S2R R13, SR_TID.X ;  /* 0x00000000000d7919 */ /* 0x000e6e0000002100 */
[----:B------:R-:W2:Y:S08]  /*0030*/  LDC.64 R6, c[0x0][0x390] ;  /* 0x0000e400ff067b82 */ /* 0x000eb00000000a00 */
[----:B------:R-:W3:Y:S01]  /*0040*/  S2UR UR4, SR_CTAID.X ;  /* 0x00000000000479c3 */ /* 0x000ee20000002500 */
[----:B0-----:R-:W-:-:S04]  /*0050*/  IABS R15, R2 ;  /* 0x00000002000f7213 */ /* 0x001fc80000000000 */
[----:B------:R-:W0:Y:S01]  /*0060*/  I2F.RP R0, R15 ;  /* 0x0000000f00007306 */ /* 0x000e220000209400 */
[----:B--2---:R-:W-:-:S07]  /*0070*/  IMAD R11, R7, R6, RZ ;  /* 0x00000006070b7224 */ /* 0x004fce00078e02ff */
[----:B0-----:R-:W0:Y:S02]  /*0080*/  MUFU.RCP R0, R0 ;  /* 0x0000000000007308 */ /* 0x001e240000001000 */
[----:B0-----:R-:W-:Y:S01]  /*0090*/  VIADD R4, R0, 0xffffffe ;  /* 0x0ffffffe00047836 */ /* 0x001fe20000000000 */
[----:B------:R-:W-:-:S05]  /*00a0*/  IABS R0, R11 ;  /* 0x0000000b00007213 */ /* 0x000fca0000000000 */
[----:B------:R0:W2:Y:S02]  /*00b0*/  F2I.FTZ.U32.TRUNC.NTZ R5, R4 ;  /* 0x0000000400057305 */ /* 0x0000a4000021f000 */
[----:B0-----:R-:W-:Y:S02]  /*00c0*/  HFMA2 R4, -RZ, RZ, 0, 0 ;  /* 0x00000000ff047431 */ /* 0x001fe400000001ff */
[----:B--2---:R-:W-:-:S04]  /*00d0*/  IMAD.MOV R8, RZ, RZ, -R5 ;  /* 0x000000ffff087224 */ /* 0x004fc800078e0a05 */
[----:B------:R-:W-:-:S04]  /*00e0*/  IMAD R9, R8, R15, RZ ;  /* 0x0000000f08097224 */ /* 0x000fc800078e02ff */
[----:B------:R-:W-:Y:S02]  /*00f0*/  IMAD.HI.U32 R5, R5, R9, R4 ;  /* 0x0000000905057227 */ /* 0x000fe400078e0004 */
[----:B------:R-:W3:Y:S04]  /*0100*/  S2R R9, SR_TID.Y ;  /* 0x0000000000097919 */ /* 0x000ee80000002200 */
[----:B------:R-:W-:-:S04]  /*0110*/  IMAD.HI.U32 R5, R5, R0, RZ ;  /* 0x0000000005057227 */ /* 0x000fc800078e00ff */
[----:B------:R-:W-:-:S04]  /*0120*/  IMAD.MOV R8, RZ, RZ, -R5 ;  /* 0x000000ffff087224 */ /* 0x000fc800078e0a05 */
[C---:B------:R-:W-:Y:S02]  /*0130*/  IMAD R0, R15.reuse, R8, R0 ;  /* 0x000000080f007224 */ /* 0x040fe400078e0200 */
[----:B------:R-:W3:Y:S01]  /*0140*/  LDC R8, c[0x0][0x364] ;  /* 0x0000d900ff087b82 */ /* 0x000ee20000000800 */
[----:B------:R-:W1:Y:S02]  /*0150*/  LDCU UR5, c[0x0][0x360] ;  /* 0x00006c00ff0577ac */ /* 0x000e640008000800 */
[----:B------:R-:W-:-:S13]  /*0160*/  ISETP.GT.U32.AND P1, PT, R15, R0, PT ;  /* 0x000000000f00720c */ /* 0x000fda0003f24070 */
[----:B------:R-:W-:Y:S01]  /*0170*/  @!P1 IMAD.IADD R0, R0, 0x1, -R15 ;  /* 0x0000000100009824 */ /* 0x000fe200078e0a0f */
[----:B------:R-:W-:Y:S02]  /*0180*/  @!P1 IADD3 R5, PT, PT, R5, 0x1, RZ ;  /* 0x0000000105059810 */ /* 0x000fe40007ffe0ff */
[----:B------:R-:W-:Y:S02]  /*0190*/  ISETP.NE.AND P1, PT, R2, RZ, PT ;  /* 0x000000ff0200720c */ /* 0x000fe40003f25270 */
[----:B------:R-:W-:Y:S02]  /*01a0*/  ISETP.GE.U32.AND P0, PT, R0, R15, PT ;  /* 0x0000000f0000720c */ /* 0x000fe40003f06070 */
[----:B------:R-:W-:-:S04]  /*01b0*/  LOP3.LUT R0, R11, R2, RZ, 0x3c, !PT ;  /* 0x000000020b007212 */ /* 0x000fc800078e3cff */
[----:B------:R-:W-:Y:S01]  /*01c0*/  ISETP.GE.AND P2, PT, R0, RZ, PT ;  /* 0x000000ff0000720c */ /* 0x000fe20003f46270 */
[----:B---3--:R-:W-:-:S06]  /*01d0*/  IMAD R0, R8, UR4, R9 ;  /* 0x0000000408007c24 */ /* 0x008fcc000f8e0209 */
[----:B------:R-:W-:-:S04]  /*01e0*/  @P0 VIADD R5, R5, 0x1 ;  /* 0x0000000105050836 */ /* 0x000fc80000000000 */
[----:B------:R-:W-:Y:S02]  /*01f0*/  IMAD.MOV.U32 R4, RZ, RZ, R5 ;  /* 0x000000ffff047224 */ /* 0x000fe400078e0005 */
[----:B-1----:R-:W-:-:S03]  /*0200*/  IMAD R5, R0, UR5, R13 ;  /* 0x0000000500057c24 */ /* 0x002fc6000f8e020d */
[----:B------:R-:W-:Y:S02]  /*0210*/  @!P2 IADD3 R4, PT, PT, -R4, RZ, RZ ;  /* 0x000000ff0404a210 */ /* 0x000fe40007ffe1ff */
[----:B------:R-:W-:-:S04]  /*0220*/  @!P1 LOP3.LUT R4, RZ, R2, RZ, 0x33, !PT ;  /* 0x00000002ff049212 */ /* 0x000fc800078e33ff */
[----:B------:R-:W-:Y:S02]  /*0230*/  ISETP.GE.U32.AND P0, PT, R5, R4, PT ;  /* 0x000000040500720c */ /* 0x000fe40003f06070 */
[----:B------:R-:W-:-:S04]  /*0240*/  SHF.R.S32.HI R4, RZ, 0x1f, R4 ;  /* 0x0000001fff047819 */ /* 0x000fc80000011404 */
[----:B------:R-:W-:-:S13]  /*0250*/  ISETP.GE.U32.AND.EX P0, PT, RZ, R4, PT, P0 ;  /* 0x00000004ff00720c */ /* 0x000fda0003f06100 */
[----:B------:R-:W-:Y:S05]  /*0260*/  @P0 EXIT ;  /* 0x000000000000094d */ /* 0x000fea0003800000 */
[----:B------:R-:W-:Y:S01]  /*0270*/  SHF.R.S32.HI R3, RZ, 0x1f, R2 ;  /* 0x0000001fff037819 */ /* 0x000fe20000011402 */
[----:B------:R-:W-:-:S04]  /*0280*/  IMAD R14, R5, R2, RZ ;  /* 0x00000002050e7224 */ /* 0x000fc800078e02ff */
[----:B------:R-:W-:Y:S02]  /*0290*/  IMAD R9, R3, R5, RZ ;  /* 0x0000000503097224 */ /* 0x000fe400078e02ff */
        /* <DEDUP_REMOVED lines=8> */
[----:B------:R-:W-:Y:S01]  /*0320*/  IMAD.IADD R10, R11, 0x1, R6 ;  /* 0x000000010b0a7824 */ /* 0x000fe200078e0206 */
[----:B------:R-:W-:Y:S01]  /*0330*/  ISETP.NE.AND P1, PT, R7, RZ, PT ;  /* 0x000000ff0700720c */ /* 0x000fe20003f25270 */
[----:B------:R-:W1:Y:S01]  /*0340*/  I2F.RP R15, R8 ;  /* 0x00000008000f7306 */ /* 0x000e620000209400 */
[----:B------:R-:W2:Y:S04]  /*0350*/  LDCU.64 UR4, c[0x0][0x358] ;  /* 0x00006b00ff0477ac */ /* 0x000ea80008000a00 */
[----:B------:R-:W3:Y:S03]  /*0360*/  LDC.64 R4, c[0x0][0x388] ;  /* 0x0000e200ff047b82 */ /* 0x000ee60000000a00 */
[----:B-1----:R-:W1:Y:S02]  /*0370*/  MUFU.RCP R15, R15 ;  /* 0x0000000f000f7308 */ /* 0x002e640000001000 */
[----:B-1----:R-:W-:-:S06]  /*0380*/  VIADD R12, R15, 0xffffffe ;  /* 0x0ffffffe0f0c7836 */ /* 0x002fcc0000000000 */
[----:B------:R1:W4:Y:S02]  /*0390*/  F2I.FTZ.U32.TRUNC.NTZ R13, R12 ;  /* 0x0000000c000d7305 */ /* 0x000324000021f000 */
[----:B-1----:R-:W-:Y:S01]  /*03a0*/  IMAD.MOV.U32 R12, RZ, RZ, RZ ;  /* 0x000000ffff0c7224 */ /* 0x002fe200078e00ff */
[----:B----4-:R-:W-:-:S05]  /*03b0*/  IADD3 R17, PT, PT, RZ, -R13, RZ ;  /* 0x8000000dff117210 */ /* 0x010fca0007ffe0ff */
[----:B------:R-:W-:-:S04]  /*03c0*/  IMAD R17, R17, R8, RZ ;  /* 0x0000000811117224 */ /* 0x000fc800078e02ff */
[----:B------:R-:W-:Y:S01]  /*03d0*/  IMAD.HI.U32 R11, R13, R17, R12 ;  /* 0x000000110d0b7227 */ /* 0x000fe200078e000c */
[----:B------:R-:W-:Y:S02]  /*03e0*/  IADD3 R12, PT, PT, R7, 0x1, RZ ;  /* 0x00000001070c7810 */ /* 0x000fe40007ffe0ff */
[----:B0-23--:R-:W-:-:S07]  /*03f0*/  LOP3.LUT R13, RZ, R7, RZ, 0x33, !PT ;  /* 0x00000007ff0d7212 */ /* 0x00dfce00078e33ff */
.L_x_4:
[----:B0-----:R-:W-:Y:S02]  /*0400*/  IABS R16, R14 ;  /* 0x0000000e00107213 */ /* 0x001fe40000000000 */
[----:B------:R-:W-:-:S03]  /*0410*/  IABS R18, R9 ;  /* 0x0000000900127213 */ /* 0x000fc60000000000 */
[----:B------:R-:W-:-:S04]  /*0420*/  IMAD.HI.U32 R6, R11, R16, RZ ;  /* 0x000000100b067227 */ /* 0x000fc800078e00ff */
[----:B------:R-:W-:-:S04]  /*0430*/  IMAD.MOV R7, RZ, RZ, -R6 ;  /* 0x000000ffff077224 */ /* 0x000fc800078e0a06 */
[----:B------:R-:W-:-:S05]  /*0440*/  IMAD R7, R18, R7, R16 ;  /* 0x0000000712077224 */ /* 0x000fca00078e0210 */
[----:B------:R-:W-:-:S13]  /*0450*/  ISETP.GT.U32.AND P2, PT, R8, R7, PT ;  /* 0x000000070800720c */ /* 0x000fda0003f44070 */
[----:B------:R-:W-:Y:S01]  /*0460*/  @!P2 IADD3 R7, PT, PT, R7, -R18, RZ ;  /* 0x800000120707a210 */ /* 0x000fe20007ffe0ff */
[----:B------:R-:W-:-:S03]  /*0470*/  @!P2 VIADD R6, R6, 0x1 ;  /* 0x000000010606a836 */ /* 0x000fc60000000000 */
[----:B------:R-:W-:Y:S02]  /*0480*/  ISETP.GE.U32.AND P0, PT, R7, R8, PT ;  /* 0x000000080700720c */ /* 0x000fe40003f06070 */
[----:B------:R-:W-:-:S04]  /*0490*/  LOP3.LUT R7, R14, R9, RZ, 0x3c, !PT ;  /* 0x000000090e077212 */ /* 0x000fc800078e3cff */
[----:B------:R-:W-:-:S07]  /*04a0*/  ISETP.GE.AND P3, PT, R7, RZ, PT ;  /* 0x000000ff0700720c */ /* 0x000fce0003f66270 */
[----:B------:R-:W-:-:S06]  /*04b0*/  @P0 IADD3 R6, PT, PT, R6, 0x1, RZ ;  /* 0x0000000106060810 */ /* 0x000fcc0007ffe0ff */
[----:B------:R-:W-:-:S05]  /*04c0*/  @!P3 IMAD.MOV R6, RZ, RZ, -R6 ;  /* 0x000000ffff06b224 */ /* 0x000fca00078e0a06 */
[----:B------:R-:W-:-:S04]  /*04d0*/  SEL R15, R13, R6, !P1 ;  /* 0x000000060d0f7207 */ /* 0x000fc80004800000 */
[----:B------:R-:W-:-:S05]  /*04e0*/  IADD3 R19, PT, PT, -R15, RZ, RZ ;  /* 0x000000ff0f137210 */ /* 0x000fca0007ffe1ff */
[----:B------:R-:W-:-:S04]  /*04f0*/  IMAD R19, R9, R19, R14 ;  /* 0x0000001309137224 */ /* 0x000fc800078e020e */
[----:B------:R-:W-:-:S04]  /*0500*/  IMAD R7, R12, R15, R19 ;  /* 0x0000000f0c077224 */ /* 0x000fc800078e0213 */
[----:B------:R-:W-:-:S05]  /*0510*/  IMAD.WIDE R6, R7, 0x4, R4 ;  /* 0x0000000407067825 */ /* 0x000fca00078e0204 */
[----:B------:R-:W2:Y:S01]  /*0520*/  LDG.E R21, desc[UR4][R6.64] ;  /* 0x0000000406157981 */ /* 0x000ea2000c1e1900 */
[----:B------:R-:W-:-:S04]  /*0530*/  IMAD R17, R12, R15, R9 ;  /* 0x0000000f0c117224 */ /* 0x000fc800078e0209 */
[----:B------:R-:W-:Y:S01]  /*0540*/  IMAD.WIDE R16, R17, 0x4, R4 ;  /* 0x0000000411107825 */ /* 0x000fe200078e0204 */
[----:B------:R-:W-:-:S04]  /*0550*/  IADD3 R14, PT, PT, R14, 0x1, RZ ;  /* 0x000000010e0e7810 */ /* 0x000fc80007ffe0ff */
[----:B------:R-:W-:Y:S02]  /*0560*/  ISETP.GT.U32.AND P0, PT, R2, R14, PT ;  /* 0x0000000e0200720c */ /* 0x000fe40003f04070 */
[----:B------:R-:W-:Y:S01]  /*0570*/  SHF.R.S32.HI R23, RZ, 0x1f, R14 ;  /* 0x0000001fff177819 */ /* 0x000fe2000001140e */
[----:B--2---:R0:W-:Y:S04]  /*0580*/  REDG.E.ADD.STRONG.GPU desc[UR4][R16.64], R21 ;  /* 0x000000151000798e */ /* 0x0041e8000c12e104 */
[----:B------:R-:W2:Y:S01]  /*0590*/  LDG.E R15, desc[UR4][R6.64] ;  /* 0x00000004060f7981 */ /* 0x000ea2000c1e1900 */
[----:B------:R-:W-:Y:S01]  /*05a0*/  ISETP.GT.U32.AND.EX P0, PT, R0, R23, PT, P0 ;  /* 0x000000170000720c */ /* 0x000fe20003f04100 */
[----:B------:R-:W-:-:S04]  /*05b0*/  IMAD.IADD R19, R10, 0x1, R19 ;  /* 0x000000010a137824 */ /* 0x000fc800078e0213 */
[----:B------:R-:W-:-:S05]  /*05c0*/  IMAD.WIDE R18, R19, 0x4, R4 ;  /* 0x0000000413127825 */ /* 0x000fca00078e0204 */
[----:B--2---:R0:W-:Y:S03]  /*05d0*/  REDG.E.ADD.STRONG.GPU desc[UR4][R18.64], R15 ;  /* 0x0000000f1200798e */ /* 0x0041e6000c12e104 */
[----:B------:R-:W-:Y:S05]  /*05e0*/  @P0 BRA `(.L_x_4) ;  /* 0xfffffffc00840947 */ /* 0x000fea000383ffff */
[----:B------:R-:W-:Y:S05]  /*05f0*/  EXIT ;  /* 0x000000000000794d */ /* 0x000fea0003800000 */
.L_x_5:
        /* <DEDUP_REMOVED lines=16> */
.L_x_8:


//--------------------- .nv.shared.reserved.0     --------------------------
	.section	.nv.shared.reserved.0,"aw",@nobits
	.weak		__nv_reservedSMEM_offset_0_alias
	.size		__nv_reservedSMEM_offset_0_alias, 0, 64
	.other		__nv_reservedSMEM_offset_0_alias,@"STO_CUDA_RESERVED_SHARED STV_DEFAULT"
__nv_reservedSMEM_offset_0_alias:
	.zero		0
	.zero		64


//--------------------- .nv.global                --------------------------
	.section	.nv.global,"aw",@nobits
	.align	4
.nv.global:
	.type		mini,@object
	.size		mini,(.L_0 - mini)
mini:
	.zero		4
.L_0:


//--------------------- .nv.constant0._Z9updateMinPiS_iii --------------------------
	.section	.nv.constant0._Z9updateMinPiS_iii,"a",@progbits
	.sectionflags	@""
	.align	4
.nv.constant0._Z9updateMinPiS_iii:
	.zero		924


//--------------------- .nv.constant0._Z7findMinPiS_iii --------------------------
	.section	.nv.constant0._Z7findMinPiS_iii,"a",@progbits
	.sectionflags	@""
	.align	4
.nv.constant0._Z7findMinPiS_iii:
	.zero		924


//--------------------- .nv.constant0._Z8sumRandCPiS_iii --------------------------
	.section	.nv.constant0._Z8sumRandCPiS_iii,"a",@progbits
	.sectionflags	@""
	.align	4
.nv.constant0._Z8sumRandCPiS_iii:
	.zero		924


//--------------------- SYMBOLS --------------------------

	.type		.nv.reservedSmem.offset0,@object
	.size		.nv.reservedSmem.offset0,0x4
